	.headerflags	@"EF_CUDA_TEXMODE_UNIFIED EF_CUDA_64BIT_ADDRESS EF_CUDA_ACCELERATORS EF_CUDA_SM90 EF_CUDA_VIRTUAL_SM(EF_CUDA_SM90)"
	.elftype	@"ET_EXEC"


//--------------------- .nv.info                  --------------------------
	.section	.nv.info,"",@"SHT_CUDA_INFO"
	.align	4


	//----- nvinfo : EIATTR_REGCOUNT
	.align		4
        /*0000*/ 	.byte	0x04, 0x2f
        /*0002*/ 	.short	(.L_3 - .L_2)
	.align		4
.L_2:
        /*0004*/ 	.word	index@(triton_poi_fused__native_batch_norm_legit_no_training_convolution_hardtanh_15)
        /*0008*/ 	.word	0x00000016


	//----- nvinfo : EIATTR_MIN_STACK_SIZE
	.align		4
.L_3:
        /*000c*/ 	.byte	0x04, 0x12
        /*000e*/ 	.short	(.L_5 - .L_4)
	.align		4
.L_4:
        /*0010*/ 	.word	index@(triton_poi_fused__native_batch_norm_legit_no_training_convolution_hardtanh_15)
        /*0014*/ 	.word	0x00000000


	//----- nvinfo : EIATTR_FRAME_SIZE
	.align		4
.L_5:
        /*0018*/ 	.byte	0x04, 0x11
        /*001a*/ 	.short	(.L_7 - .L_6)
	.align		4
.L_6:
        /*001c*/ 	.word	index@(triton_poi_fused__native_batch_norm_legit_no_training_convolution_hardtanh_15)
        /*0020*/ 	.word	0x00000000


	//----- nvinfo : EIATTR_MIN_STACK_SIZE
	.align		4
.L_7:
        /*0024*/ 	.byte	0x04, 0x12
        /*0026*/ 	.short	(.L_9 - .L_8)
	.align		4
.L_8:
        /*0028*/ 	.word	index@(triton_poi_fused__native_batch_norm_legit_no_training_convolution_hardtanh_15)
        /*002c*/ 	.word	0x00000000
.L_9:


//--------------------- .nv.info.triton_poi_fused__native_batch_norm_legit_no_training_convolution_hardtanh_15 --------------------------
	.section	.nv.info.triton_poi_fused__native_batch_norm_legit_no_training_convolution_hardtanh_15,"",@"SHT_CUDA_INFO"
	.sectionflags	@""
	.align	4


	//----- nvinfo : EIATTR_CUDA_API_VERSION
	.align		4
        /*0000*/ 	.byte	0x04, 0x37
        /*0002*/ 	.short	(.L_11 - .L_10)
.L_10:
        /*0004*/ 	.word	0x0000007c


	//----- nvinfo : EIATTR_KPARAM_INFO
	.align		4
.L_11:
        /*0008*/ 	.byte	0x04, 0x17
        /*000a*/ 	.short	(.L_13 - .L_12)
.L_12:
        /*000c*/ 	.word	0x00000000
        /*0010*/ 	.short	0x0007
        /*0012*/ 	.short	0x0038
        /*0014*/ 	.byte	0x00, 0xf0, 0x11, 0x00


	//----- nvinfo : EIATTR_KPARAM_INFO
	.align		4
.L_13:
        /*0018*/ 	.byte	0x04, 0x17
        /*001a*/ 	.short	(.L_15 - .L_14)
.L_14:
        /*001c*/ 	.word	0x00000000
        /*0020*/ 	.short	0x0006
        /*0022*/ 	.short	0x0030
        /*0024*/ 	.byte	0x00, 0xf4, 0x21, 0x00


	//----- nvinfo : EIATTR_KPARAM_INFO
	.align		4
.L_15:
        /*0028*/ 	.byte	0x04, 0x17
        /*002a*/ 	.short	(.L_17 - .L_16)
.L_16:
        /*002c*/ 	.word	0x00000000
        /*0030*/ 	.short	0x0005
        /*0032*/ 	.short	0x0028
        /*0034*/ 	.byte	0x00, 0xf4, 0x21, 0x00


	//----- nvinfo : EIATTR_KPARAM_INFO
	.align		4
.L_17:
        /*0038*/ 	.byte	0x04, 0x17
        /*003a*/ 	.short	(.L_19 - .L_18)
.L_18:
        /*003c*/ 	.word	0x00000000
        /*0040*/ 	.short	0x0004
        /*0042*/ 	.short	0x0020
        /*0044*/ 	.byte	0x00, 0xf4, 0x21, 0x00


	//----- nvinfo : EIATTR_KPARAM_INFO
	.align		4
.L_19:
        /*0048*/ 	.byte	0x04, 0x17
        /*004a*/ 	.short	(.L_21 - .L_20)
.L_20:
        /*004c*/ 	.word	0x00000000
        /*0050*/ 	.short	0x0003
        /*0052*/ 	.short	0x0018
        /*0054*/ 	.byte	0x00, 0xf4, 0x21, 0x00


	//----- nvinfo : EIATTR_KPARAM_INFO
	.align		4
.L_21:
        /*0058*/ 	.byte	0x04, 0x17
        /*005a*/ 	.short	(.L_23 - .L_22)
.L_22:
        /*005c*/ 	.word	0x00000000
        /*0060*/ 	.short	0x0002
        /*0062*/ 	.short	0x0010
        /*0064*/ 	.byte	0x00, 0xf4, 0x21, 0x00


	//----- nvinfo : EIATTR_KPARAM_INFO
	.align		4
.L_23:
        /*0068*/ 	.byte	0x04, 0x17
        /*006a*/ 	.short	(.L_25 - .L_24)
.L_24:
        /*006c*/ 	.word	0x00000000
        /*0070*/ 	.short	0x0001
        /*0072*/ 	.short	0x0008
        /*0074*/ 	.byte	0x00, 0xf4, 0x21, 0x00


	//----- nvinfo : EIATTR_KPARAM_INFO
	.align		4
.L_25:
        /*0078*/ 	.byte	0x04, 0x17
        /*007a*/ 	.short	(.L_27 - .L_26)
.L_26:
        /*007c*/ 	.word	0x00000000
        /*0080*/ 	.short	0x0000
        /*0082*/ 	.short	0x0000
        /*0084*/ 	.byte	0x00, 0xf4, 0x21, 0x00


	//----- nvinfo : EIATTR_SPARSE_MMA_MASK
	.align		4
.L_27:
        /*0088*/ 	.byte	0x03, 0x50
        /*008a*/ 	.short	0x0000


	//----- nvinfo : EIATTR_MAXREG_COUNT
	.align		4
        /*008c*/ 	.byte	0x03, 0x1b
        /*008e*/ 	.short	0x00ff


	//----- nvinfo : EIATTR_EXIT_INSTR_OFFSETS
	.align		4
        /*0090*/ 	.byte	0x04, 0x1c
        /*0092*/ 	.short	(.L_29 - .L_28)


	//   ....[0]....
.L_28:
        /*0094*/ 	.word	0x00000480


	//----- nvinfo : EIATTR_REQNTID
	.align		4
.L_29:
        /*0098*/ 	.byte	0x04, 0x10
        /*009a*/ 	.short	(.L_31 - .L_30)
.L_30:
        /*009c*/ 	.word	0x00000100
        /*00a0*/ 	.word	0x00000001
        /*00a4*/ 	.word	0x00000001


	//----- nvinfo : EIATTR_CBANK_PARAM_SIZE
	.align		4
.L_31:
        /*00a8*/ 	.byte	0x03, 0x19
        /*00aa*/ 	.short	0x003c


	//----- nvinfo : EIATTR_PARAM_CBANK
	.align		4
        /*00ac*/ 	.byte	0x04, 0x0a
        /*00ae*/ 	.short	(.L_33 - .L_32)
	.align		4
.L_32:
        /*00b0*/ 	.word	index@(.nv.constant0.triton_poi_fused__native_batch_norm_legit_no_training_convolution_hardtanh_15)
        /*00b4*/ 	.short	0x0210
        /*00b6*/ 	.short	0x003c


	//----- nvinfo : EIATTR_SW_WAR
	.align		4
.L_33:
        /*00b8*/ 	.byte	0x04, 0x36
        /*00ba*/ 	.short	(.L_35 - .L_34)
.L_34:
        /*00bc*/ 	.word	0x00000008
.L_35:


//--------------------- .nv.callgraph             --------------------------
	.section	.nv.callgraph,"",@"SHT_CUDA_CALLGRAPH"
	.align	4
	.sectionentsize	8
	.align		4
        /*0000*/ 	.word	0x00000000
	.align		4
        /*0004*/ 	.word	0xffffffff
	.align		4
        /*0008*/ 	.word	0x00000000
	.align		4
        /*000c*/ 	.word	0xfffffffe
	.align		4
        /*0010*/ 	.word	0x00000000
	.align		4
        /*0014*/ 	.word	0xfffffffd
	.align		4
        /*0018*/ 	.word	0x00000000
	.align		4
        /*001c*/ 	.word	0xfffffffc


//--------------------- .nv.constant4             --------------------------
	.section	.nv.constant4,"a",@progbits
	.align	8
	.align		8
.nv.constant4:
        /*0000*/ 	.dword	_$_str
	.align		8
        /*0008*/ 	.dword	_$_str_$_2


//--------------------- .text.triton_poi_fused__native_batch_norm_legit_no_training_convolution_hardtanh_15 --------------------------
	.section	.text.triton_poi_fused__native_batch_norm_legit_no_training_convolution_hardtanh_15,"ax",@progbits
	.align	128
        .global         triton_poi_fused__native_batch_norm_legit_no_training_convolution_hardtanh_15
        .type           triton_poi_fused__native_batch_norm_legit_no_training_convolution_hardtanh_15,@function
        .size           triton_poi_fused__native_batch_norm_legit_no_training_convolution_hardtanh_15,(.L_x_1 - triton_poi_fused__native_batch_norm_legit_no_training_convolution_hardtanh_15)
        .other          triton_poi_fused__native_batch_norm_legit_no_training_convolution_hardtanh_15,@"STO_CUDA_ENTRY STV_DEFAULT"
triton_poi_fused__native_batch_norm_legit_no_training_convolution_hardtanh_15:
.text.triton_poi_fused__native_batch_norm_legit_no_training_convolution_hardtanh_15:
[----:B------:R-:W-:Y:S01]  /*0000*/  LDC R1, c[0x0][0x28] ;  /* 0x00000a00ff017b82 */ /* 0x000fe20000000800 */
[----:B------:R-:W1:Y:S07]  /*0010*/  S2R R0, SR_TID.X ;  /* 0x0000000000007919 */ /* 0x000e6e0000002100 */
[----:B------:R-:W2:Y:S01]  /*0020*/  LDC.64 R4, c[0x0][0x228] ;  /* 0x00008a00ff047b82 */ /* 0x000ea20000000a00 */
[----:B------:R-:W-:Y:S01]  /*0030*/  ULDC.64 UR4, c[0x0][0x208] ;  /* 0x0000820000047ab9 */ /* 0x000fe20000000a00 */
[----:B------:R-:W3:Y:S06]  /*0040*/  S2R R3, SR_CTAID.X ;  /* 0x0000000000037919 */ /* 0x000eec0000002500 */
[----:B------:R-:W4:Y:S08]  /*0050*/  LDC.64 R12, c[0x0][0x218] ;  /* 0x00008600ff0c7b82 */ /* 0x000f300000000a00 */
[----:B------:R-:W5:Y:S08]  /*0060*/  LDC.64 R14, c[0x0][0x220] ;  /* 0x00008800ff0e7b82 */ /* 0x000f700000000a00 */
[----:B------:R-:W5:Y:S01]  /*0070*/  LDC.64 R10, c[0x0][0x238] ;  /* 0x00008e00ff0a7b82 */ /* 0x000f620000000a00 */
[----:B-1----:R-:W-:-:S07]  /*0080*/  SHF.L.U32 R0, R0, 0x1, RZ ;  /* 0x0000000100007819 */ /* 0x002fce00000006ff */
[----:B------:R-:W1:Y:S01]  /*0090*/  LDC.64 R16, c[0x0][0x230] ;  /* 0x00008c00ff107b82 */ /* 0x000e620000000a00 */
[----:B------:R-:W-:-:S04]  /*00a0*/  LOP3.LUT R0, R0, 0x1fe, RZ, 0xc0, !PT ;  /* 0x000001fe00007812 */ /* 0x000fc800078ec0ff */
[----:B---3--:R-:W-:-:S05]  /*00b0*/  LEA R0, R3, R0, 0x9 ;  /* 0x0000000003007211 */ /* 0x008fca00078e48ff */
[----:B------:R-:W-:-:S05]  /*00c0*/  IMAD.HI R2, R0, 0x38e38e39, RZ ;  /* 0x38e38e3900027827 */ /* 0x000fca00078e02ff */
[----:B------:R-:W-:-:S04]  /*00d0*/  SHF.R.U32.HI R3, RZ, 0x1f, R2 ;  /* 0x0000001fff037819 */ /* 0x000fc80000011602 */
[----:B------:R-:W-:-:S05]  /*00e0*/  LEA.HI.SX32 R3, R2, R3, 0x1b ;  /* 0x0000000302037211 */ /* 0x000fca00078fdaff */
[----:B------:R-:W-:Y:S02]  /*00f0*/  IMAD R8, R3, -0x90, R0 ;  /* 0xffffff7003087824 */ /* 0x000fe400078e0200 */
[----:B------:R-:W3:Y:S02]  /*0100*/  LDC.64 R2, c[0x0][0x210] ;  /* 0x00008400ff027b82 */ /* 0x000ee40000000a00 */
[----:B--2---:R-:W-:-:S06]  /*0110*/  IMAD.WIDE R4, R8, 0x4, R4 ;  /* 0x0000000408047825 */ /* 0x004fcc00078e0204 */
[----:B------:R-:W2:Y:S01]  /*0120*/  LDG.E.EL.64 R4, desc[UR4][R4.64] ;  /* 0x0000000404047981 */ /* 0x000ea2000c2e1b00 */
[----:B----4-:R-:W-:-:S04]  /*0130*/  IMAD.WIDE R12, R8, 0x4, R12 ;  /* 0x00000004080c7825 */ /* 0x010fc800078e020c */
[C---:B-----5:R-:W-:Y:S02]  /*0140*/  IMAD.WIDE R14, R8.reuse, 0x4, R14 ;  /* 0x00000004080e7825 */ /* 0x060fe400078e020e */
[----:B------:R-:W4:Y:S02]  /*0150*/  LDG.E.EL.64 R12, desc[UR4][R12.64] ;  /* 0x000000040c0c7981 */ /* 0x000f24000c2e1b00 */
[C---:B0-----:R-:W-:Y:S02]  /*0160*/  IMAD.WIDE R10, R8.reuse, 0x4, R10 ;  /* 0x00000004080a7825 */ /* 0x041fe400078e020a */
[----:B------:R-:W5:Y:S02]  /*0170*/  LDG.E.EL.64 R14, desc[UR4][R14.64] ;  /* 0x000000040e0e7981 */ /* 0x000f64000c2e1b00 */
[----:B-1----:R-:W-:Y:S02]  /*0180*/  IMAD.WIDE R16, R8, 0x4, R16 ;  /* 0x0000000408107825 */ /* 0x002fe400078e0210 */
[----:B------:R-:W4:Y:S02]  /*0190*/  LDG.E.EL.64 R10, desc[UR4][R10.64] ;  /* 0x000000040a0a7981 */ /* 0x000f24000c2e1b00 */
[----:B---3--:R-:W-:-:S02]  /*01a0*/  IMAD.WIDE R2, R0, 0x4, R2 ;  /* 0x0000000400027825 */ /* 0x008fc400078e0202 */
[----:B------:R-:W3:Y:S04]  /*01b0*/  LDG.E.EL.64 R8, desc[UR4][R16.64] ;  /* 0x0000000410087981 */ /* 0x000ee8000c2e1b00 */
[----:B------:R-:W4:Y:S01]  /*01c0*/  LDG.E.64 R6, desc[UR4][R2.64] ;  /* 0x0000000402067981 */ /* 0x000f22000c1e1b00 */
[----:B--2---:R-:W-:Y:S01]  /*01d0*/  FADD R4, R4, 9.9999997473787516356e-06 ;  /* 0x3727c5ac04047421 */ /* 0x004fe20000000000 */
[----:B------:R-:W-:-:S03]  /*01e0*/  FADD R5, R5, 9.9999997473787516356e-06 ;  /* 0x3727c5ac05057421 */ /* 0x000fc60000000000 */
[----:B------:R-:W0:Y:S08]  /*01f0*/  MUFU.SQRT R18, R4 ;  /* 0x0000000400127308 */ /* 0x000e300000002000 */
[----:B------:R-:W1:Y:S01]  /*0200*/  MUFU.SQRT R19, R5 ;  /* 0x0000000500137308 */ /* 0x000e620000002000 */
[C---:B0-----:R-:W-:Y:S02]  /*0210*/  FSETP.GT.AND P0, PT, R18.reuse, 8.50705917302346158658e+37, PT ;  /* 0x7e8000001200780b */ /* 0x041fe40003f04000 */
[----:B------:R-:W-:-:S02]  /*0220*/  FSETP.GEU.AND P2, PT, R18, 1.175494350822287508e-38, PT ;  /* 0x008000001200780b */ /* 0x000fc40003f4e000 */
[C---:B-1----:R-:W-:Y:S02]  /*0230*/  FSETP.GT.AND P1, PT, R19.reuse, 8.50705917302346158658e+37, PT ;  /* 0x7e8000001300780b */ /* 0x042fe40003f24000 */
[----:B------:R-:W-:-:S07]  /*0240*/  FSETP.GEU.AND P3, PT, R19, 1.175494350822287508e-38, PT ;  /* 0x008000001300780b */ /* 0x000fce0003f6e000 */
[----:B------:R-:W-:Y:S01]  /*0250*/  @P0 FMUL R18, R18, 0.25 ;  /* 0x3e80000012120820 */ /* 0x000fe20000400000 */
[----:B------:R-:W-:-:S03]  /*0260*/  HFMA2.MMA R4, -RZ, RZ, 1.625, 0 ;  /* 0x3e800000ff047435 */ /* 0x000fc600000001ff */
[----:B------:R-:W-:Y:S01]  /*0270*/  @!P2 FMUL R18, R18, 16777216 ;  /* 0x4b8000001212a820 */ /* 0x000fe20000400000 */
[----:B------:R-:W-:-:S04]  /*0280*/  @P1 FMUL R19, R19, 0.25 ;  /* 0x3e80000013131820 */ /* 0x000fc80000400000 */
[----:B------:R-:W-:Y:S01]  /*0290*/  @!P3 FMUL R19, R19, 16777216 ;  /* 0x4b8000001313b820 */ /* 0x000fe20000400000 */
[----:B------:R-:W0:Y:S01]  /*02a0*/  MUFU.RCP R18, R18 ;  /* 0x0000001200127308 */ /* 0x000e220000001000 */
[----:B------:R-:W-:-:S07]  /*02b0*/  FSEL R5, R4, 1, P0 ;  /* 0x3f80000004057808 */ /* 0x000fce0000000000 */
[----:B------:R-:W1:Y:S01]  /*02c0*/  MUFU.RCP R19, R19 ;  /* 0x0000001300137308 */ /* 0x000e620000001000 */
[----:B------:R-:W-:Y:S01]  /*02d0*/  FSEL R4, R4, 1, P1 ;  /* 0x3f80000004047808 */ /* 0x000fe20000800000 */
[----:B------:R-:W-:Y:S01]  /*02e0*/  @!P2 FMUL R5, R5, 16777216 ;  /* 0x4b8000000505a820 */ /* 0x000fe20000400000 */
[----:B----4-:R-:W-:Y:S01]  /*02f0*/  FADD R6, R6, R12 ;  /* 0x0000000c06067221 */ /* 0x010fe20000000000 */
[----:B------:R-:W-:Y:S02]  /*0300*/  FADD R7, R7, R13 ;  /* 0x0000000d07077221 */ /* 0x000fe40000000000 */
[----:B------:R-:W-:Y:S01]  /*0310*/  @!P3 FMUL R4, R4, 16777216 ;  /* 0x4b8000000404b820 */ /* 0x000fe20000400000 */
[----:B0-----:R-:W-:Y:S01]  /*0320*/  FMUL R5, R18, R5 ;  /* 0x0000000512057220 */ /* 0x001fe20000400000 */
[----:B-----5:R-:W-:Y:S01]  /*0330*/  FADD R14, -R14, R6 ;  /* 0x000000060e0e7221 */ /* 0x020fe20000000100 */
[----:B------:R-:W-:Y:S01]  /*0340*/  FADD R15, -R15, R7 ;  /* 0x000000070f0f7221 */ /* 0x000fe20000000100 */
[----:B-1----:R-:W-:-:S02]  /*0350*/  FMUL R4, R19, R4 ;  /* 0x0000000413047220 */ /* 0x002fc40000400000 */
[----:B------:R-:W-:Y:S02]  /*0360*/  FMUL R13, R14, R5 ;  /* 0x000000050e0d7220 */ /* 0x000fe40000400000 */
[----:B------:R-:W-:Y:S02]  /*0370*/  FMUL R12, R15, R4 ;  /* 0x000000040f0c7220 */ /* 0x000fe40000400000 */
[----:B---3--:R-:W-:Y:S01]  /*0380*/  FFMA R8, R8, R13, R10 ;  /* 0x0000000d08087223 */ /* 0x008fe2000000000a */
[----:B------:R-:W0:Y:S01]  /*0390*/  LDC.64 R4, c[0x0][0x240] ;  /* 0x00009000ff047b82 */ /* 0x000e220000000a00 */
[----:B------:R-:W-:-:S03]  /*03a0*/  FFMA R9, R9, R12, R11 ;  /* 0x0000000c09097223 */ /* 0x000fc6000000000b */
[C---:B------:R-:W-:Y:S02]  /*03b0*/  FSETP.GTU.AND P0, PT, R8.reuse, RZ, PT ;  /* 0x000000ff0800720b */ /* 0x040fe40003f0c000 */
[C---:B------:R-:W-:Y:S02]  /*03c0*/  FSETP.GTU.AND P1, PT, R9.reuse, RZ, PT ;  /* 0x000000ff0900720b */ /* 0x040fe40003f2c000 */
[----:B------:R-:W-:Y:S02]  /*03d0*/  FSEL R8, R8, RZ, P0 ;  /* 0x000000ff08087208 */ /* 0x000fe40000000000 */
[----:B------:R-:W-:Y:S02]  /*03e0*/  FSEL R9, R9, RZ, P1 ;  /* 0x000000ff09097208 */ /* 0x000fe40000800000 */
[----:B------:R-:W-:Y:S02]  /*03f0*/  FSETP.GEU.AND P2, PT, R8, 6, PT ;  /* 0x40c000000800780b */ /* 0x000fe40003f4e000 */
[----:B------:R-:W-:-:S02]  /*0400*/  FSETP.GEU.AND P3, PT, R9, 6, PT ;  /* 0x40c000000900780b */ /* 0x000fc40003f6e000 */
[----:B------:R-:W-:Y:S02]  /*0410*/  FSETP.NAN.AND P0, PT, R8, R8, PT ;  /* 0x000000080800720b */ /* 0x000fe40003f08000 */
[----:B------:R-:W-:Y:S01]  /*0420*/  FSETP.NAN.AND P1, PT, R9, R9, PT ;  /* 0x000000090900720b */ /* 0x000fe20003f28000 */
[----:B------:R-:W-:Y:S01]  /*0430*/  STG.E.64 desc[UR4][R2.64], R6 ;  /* 0x0000000602007986 */ /* 0x000fe2000c101b04 */
[----:B0-----:R-:W-:-:S05]  /*0440*/  IMAD.WIDE R4, R0, 0x4, R4 ;  /* 0x0000000400047825 */ /* 0x001fca00078e0204 */
[----:B------:R-:W-:Y:S02]  /*0450*/  @P2 SEL R8, R8, 0x40c00000, P0 ;  /* 0x40c0000008082807 */ /* 0x000fe40000000000 */
[----:B------:R-:W-:-:S05]  /*0460*/  @P3 SEL R9, R9, 0x40c00000, P1 ;  /* 0x40c0000009093807 */ /* 0x000fca0000800000 */
[----:B------:R-:W-:Y:S01]  /*0470*/  STG.E.64 desc[UR4][R4.64], R8 ;  /* 0x0000000804007986 */ /* 0x000fe2000c101b04 */
[----:B------:R-:W-:Y:S05]  /*0480*/  EXIT ;  /* 0x000000000000794d */ /* 0x000fea0003800000 */
.L_x_0:
[----:B------:R-:W-:-:S00]  /*0490*/  BRA `(.L_x_0) ;  /* 0xfffffffc00fc7947 */ /* 0x000fc0000383ffff */
[----:B------:R-:W-:-:S00]  /*04a0*/  NOP ;  /* 0x0000000000007918 */ /* 0x000fc00000000000 */
        /* <DEDUP_REMOVED lines=13> */
.L_x_1:


//--------------------- .nv.global.init           --------------------------
	.section	.nv.global.init,"aw",@progbits
.nv.global.init:
	.type		_$_str,@object
	.size		_$_str,(_$_str_$_2 - _$_str)
_$_str:
        /*0000*/ 	.byte	0x5f, 0x5f, 0x43, 0x55, 0x44, 0x41, 0x5f, 0x46, 0x54, 0x5a, 0x00
	.type		_$_str_$_2,@object
	.size		_$_str_$_2,(.L_1 - _$_str_$_2)
_$_str_$_2:
        /*000b*/ 	.byte	0x5f, 0x5f, 0x43, 0x55, 0x44, 0x41, 0x5f, 0x50, 0x52, 0x45, 0x43, 0x5f, 0x53, 0x51, 0x52, 0x54
        /*001b*/ 	.byte	0x00
.L_1:


//--------------------- .nv.constant0.triton_poi_fused__native_batch_norm_legit_no_training_convolution_hardtanh_15 --------------------------
	.section	.nv.constant0.triton_poi_fused__native_batch_norm_legit_no_training_convolution_hardtanh_15,"a",@progbits
	.sectionflags	@""
	.align	4
.nv.constant0.triton_poi_fused__native_batch_norm_legit_no_training_convolution_hardtanh_15:
	.zero		588
